//
// Generated by NVIDIA NVVM Compiler
//
// Compiler Build ID: CL-36424714
// Cuda compilation tools, release 13.0, V13.0.88
// Based on NVVM 20.0.0
//

.version 9.0
.target sm_100
.address_size 64

	// .globl	_Z16calculateFitnessPiPdS0_
.extern .func  (.param .b32 func_retval0) vprintf
(
	.param .b64 vprintf_param_0,
	.param .b64 vprintf_param_1
)
;
.func  (.param .b64 func_retval0) __internal_accurate_pow
(
	.param .b64 __internal_accurate_pow_param_0,
	.param .b64 __internal_accurate_pow_param_1
)
;
.global .align 1 .b8 $str[3] = {37, 100};
.global .align 1 .b8 $str$1[5] = {10, 37, 100, 10};

.visible .entry _Z16calculateFitnessPiPdS0_(
	.param .u64 .ptr .align 1 _Z16calculateFitnessPiPdS0__param_0,
	.param .u64 .ptr .align 1 _Z16calculateFitnessPiPdS0__param_1,
	.param .u64 .ptr .align 1 _Z16calculateFitnessPiPdS0__param_2
)
{
	.local .align 8 .b8 	__local_depot0[8];
	.reg .b64 	%SP;
	.reg .b64 	%SPL;
	.reg .pred 	%p<16>;
	.reg .b32 	%r<46>;
	.reg .b64 	%rd<26>;
	.reg .b64 	%fd<30>;

	mov.u64 	%SPL, __local_depot0;
	cvta.local.u64 	%SP, %SPL;
	ld.param.u64 	%rd7, [_Z16calculateFitnessPiPdS0__param_0];
	add.u64 	%rd8, %SP, 0;
	add.u64 	%rd1, %SPL, 0;
	mov.u32 	%r14, %ctaid.x;
	mov.u32 	%r15, %ntid.x;
	mov.u32 	%r16, %tid.x;
	mad.lo.s32 	%r1, %r14, %r15, %r16;
	setp.gt.s32 	%p1, %r1, 999;
	@%p1 bra 	$L__BB0_8;
	mul.lo.s32 	%r19, %r1, 40;
	mul.wide.s32 	%rd9, %r19, 4;
	cvta.to.global.u64 	%rd10, %rd7;
	add.s64 	%rd11, %rd9, %rd10;
	add.s64 	%rd25, %rd11, 4;
	mov.b32 	%r45, 9;
	mov.b32 	%r44, 0;
	mov.u64 	%rd14, $str;
$L__BB0_2:
	ld.global.u32 	%r4, [%rd25+-4];
	shl.b32 	%r20, %r4, 1;
	cvt.rn.f64.s32 	%fd9, %r20;
	cvt.rn.f64.s32 	%fd1, %r45;
	{
	.reg .b32 %temp; 
	mov.b64 	{%temp, %r5}, %fd9;
	}
	{
	.reg .b32 %temp; 
	mov.b64 	{%temp, %r6}, %fd1;
	}
	shr.u32 	%r21, %r6, 20;
	and.b32  	%r22, %r21, 2047;
	add.s32 	%r23, %r22, -1012;
	mov.b64 	%rd12, %fd1;
	shl.b64 	%rd13, %rd12, %r23;
	setp.eq.s64 	%p2, %rd13, -9223372036854775808;
	abs.f64 	%fd10, %fd9;
	{ // callseq 0, 0
	.param .b64 param0;
	st.param.f64 	[param0], %fd10;
	.param .b64 param1;
	st.param.f64 	[param1], %fd1;
	.param .b64 retval0;
	call.uni (retval0), 
	__internal_accurate_pow, 
	(
	param0, 
	param1
	);
	ld.param.f64 	%fd11, [retval0];
	} // callseq 0
	setp.lt.s32 	%p3, %r5, 0;
	neg.f64 	%fd13, %fd11;
	selp.f64 	%fd14, %fd13, %fd11, %p2;
	selp.f64 	%fd28, %fd14, %fd11, %p3;
	setp.ne.s32 	%p4, %r4, 0;
	@%p4 bra 	$L__BB0_4;
	setp.eq.s64 	%p5, %rd13, -9223372036854775808;
	abs.f64 	%fd15, %fd1;
	setp.neu.f64 	%p6, %fd15, 0d3FE0000000000000;
	selp.b32 	%r24, %r5, 0, %p5;
	selp.b32 	%r25, %r24, 0, %p6;
	setp.lt.s32 	%p7, %r6, 0;
	or.b32  	%r26, %r25, 2146435072;
	selp.b32 	%r27, %r26, %r25, %p7;
	mov.b32 	%r28, 0;
	mov.b64 	%fd28, {%r28, %r27};
$L__BB0_4:
	cvt.rn.f64.s32 	%fd16, %r44;
	add.f64 	%fd17, %fd28, %fd16;
	cvt.rzi.s32.f64 	%r7, %fd17;
	st.local.u32 	[%rd1], %r4;
	cvta.global.u64 	%rd15, %rd14;
	{ // callseq 1, 0
	.param .b64 param0;
	st.param.b64 	[param0], %rd15;
	.param .b64 param1;
	st.param.b64 	[param1], %rd8;
	.param .b32 retval0;
	call.uni (retval0), 
	vprintf, 
	(
	param0, 
	param1
	);
	ld.param.b32 	%r29, [retval0];
	} // callseq 1
	ld.global.u32 	%r8, [%rd25];
	shl.b32 	%r31, %r8, 1;
	cvt.rn.f64.s32 	%fd18, %r31;
	add.s32 	%r9, %r45, -1;
	cvt.rn.f64.s32 	%fd5, %r9;
	{
	.reg .b32 %temp; 
	mov.b64 	{%temp, %r10}, %fd18;
	}
	{
	.reg .b32 %temp; 
	mov.b64 	{%temp, %r11}, %fd5;
	}
	shr.u32 	%r32, %r11, 20;
	and.b32  	%r33, %r32, 2047;
	add.s32 	%r34, %r33, -1012;
	mov.b64 	%rd17, %fd5;
	shl.b64 	%rd18, %rd17, %r34;
	setp.eq.s64 	%p8, %rd18, -9223372036854775808;
	abs.f64 	%fd19, %fd18;
	{ // callseq 2, 0
	.param .b64 param0;
	st.param.f64 	[param0], %fd19;
	.param .b64 param1;
	st.param.f64 	[param1], %fd5;
	.param .b64 retval0;
	call.uni (retval0), 
	__internal_accurate_pow, 
	(
	param0, 
	param1
	);
	ld.param.f64 	%fd20, [retval0];
	} // callseq 2
	setp.lt.s32 	%p9, %r10, 0;
	neg.f64 	%fd22, %fd20;
	selp.f64 	%fd23, %fd22, %fd20, %p8;
	selp.f64 	%fd29, %fd23, %fd20, %p9;
	setp.ne.s32 	%p10, %r8, 0;
	@%p10 bra 	$L__BB0_6;
	setp.eq.s64 	%p11, %rd18, -9223372036854775808;
	abs.f64 	%fd24, %fd5;
	setp.neu.f64 	%p12, %fd24, 0d3FE0000000000000;
	selp.b32 	%r35, %r10, 0, %p11;
	selp.b32 	%r36, %r35, 0, %p12;
	setp.lt.s32 	%p13, %r11, 0;
	or.b32  	%r37, %r36, 2146435072;
	selp.b32 	%r38, %r37, %r36, %p13;
	mov.b32 	%r39, 0;
	mov.b64 	%fd29, {%r39, %r38};
$L__BB0_6:
	setp.eq.s32 	%p14, %r9, 0;
	selp.f64 	%fd25, 0d3FF0000000000000, %fd29, %p14;
	cvt.rn.f64.s32 	%fd26, %r7;
	add.f64 	%fd27, %fd25, %fd26;
	cvt.rzi.s32.f64 	%r44, %fd27;
	st.local.u32 	[%rd1], %r8;
	cvta.global.u64 	%rd20, %rd14;
	{ // callseq 3, 0
	.param .b64 param0;
	st.param.b64 	[param0], %rd20;
	.param .b64 param1;
	st.param.b64 	[param1], %rd8;
	.param .b32 retval0;
	call.uni (retval0), 
	vprintf, 
	(
	param0, 
	param1
	);
	ld.param.b32 	%r40, [retval0];
	} // callseq 3
	add.s64 	%rd25, %rd25, 8;
	setp.ne.s32 	%p15, %r45, 1;
	add.s32 	%r45, %r9, -1;
	@%p15 bra 	$L__BB0_2;
	st.local.u32 	[%rd1], %r44;
	mov.u64 	%rd22, $str$1;
	cvta.global.u64 	%rd23, %rd22;
	{ // callseq 4, 0
	.param .b64 param0;
	st.param.b64 	[param0], %rd23;
	.param .b64 param1;
	st.param.b64 	[param1], %rd8;
	.param .b32 retval0;
	call.uni (retval0), 
	vprintf, 
	(
	param0, 
	param1
	);
	ld.param.b32 	%r42, [retval0];
	} // callseq 4
$L__BB0_8:
	ret;

}
.func  (.param .b64 func_retval0) __internal_accurate_pow(
	.param .b64 __internal_accurate_pow_param_0,
	.param .b64 __internal_accurate_pow_param_1
)
{
	.reg .pred 	%p<8>;
	.reg .b32 	%r<49>;
	.reg .b32 	%f<3>;
	.reg .b64 	%fd<109>;

	ld.param.f64 	%fd10, [__internal_accurate_pow_param_0];
	ld.param.f64 	%fd11, [__internal_accurate_pow_param_1];
	{
	.reg .b32 %temp; 
	mov.b64 	{%temp, %r46}, %fd10;
	}
	{
	.reg .b32 %temp; 
	mov.b64 	{%r45, %temp}, %fd10;
	}
	shr.u32 	%r47, %r46, 20;
	setp.gt.u32 	%p1, %r46, 1048575;
	@%p1 bra 	$L__BB1_2;
	mul.f64 	%fd12, %fd10, 0d4350000000000000;
	{
	.reg .b32 %temp; 
	mov.b64 	{%temp, %r46}, %fd12;
	}
	{
	.reg .b32 %temp; 
	mov.b64 	{%r45, %temp}, %fd12;
	}
	shr.u32 	%r16, %r46, 20;
	add.s32 	%r47, %r16, -54;
$L__BB1_2:
	add.s32 	%r48, %r47, -1023;
	and.b32  	%r17, %r46, -2146435073;
	or.b32  	%r18, %r17, 1072693248;
	mov.b64 	%fd107, {%r45, %r18};
	setp.lt.u32 	%p2, %r18, 1073127583;
	@%p2 bra 	$L__BB1_4;
	{
	.reg .b32 %temp; 
	mov.b64 	{%r19, %temp}, %fd107;
	}
	{
	.reg .b32 %temp; 
	mov.b64 	{%temp, %r20}, %fd107;
	}
	add.s32 	%r21, %r20, -1048576;
	mov.b64 	%fd107, {%r19, %r21};
	add.s32 	%r48, %r47, -1022;
$L__BB1_4:
	add.f64 	%fd13, %fd107, 0dBFF0000000000000;
	add.f64 	%fd14, %fd107, 0d3FF0000000000000;
	rcp.approx.ftz.f64 	%fd15, %fd14;
	neg.f64 	%fd16, %fd14;
	fma.rn.f64 	%fd17, %fd16, %fd15, 0d3FF0000000000000;
	fma.rn.f64 	%fd18, %fd17, %fd17, %fd17;
	fma.rn.f64 	%fd19, %fd18, %fd15, %fd15;
	mul.f64 	%fd20, %fd13, %fd19;
	fma.rn.f64 	%fd21, %fd13, %fd19, %fd20;
	mul.f64 	%fd22, %fd21, %fd21;
	fma.rn.f64 	%fd23, %fd22, 0d3EB0F5FF7D2CAFE2, 0d3ED0F5D241AD3B5A;
	fma.rn.f64 	%fd24, %fd23, %fd22, 0d3EF3B20A75488A3F;
	fma.rn.f64 	%fd25, %fd24, %fd22, 0d3F1745CDE4FAECD5;
	fma.rn.f64 	%fd26, %fd25, %fd22, 0d3F3C71C7258A578B;
	fma.rn.f64 	%fd27, %fd26, %fd22, 0d3F6249249242B910;
	fma.rn.f64 	%fd28, %fd27, %fd22, 0d3F89999999999DFB;
	sub.f64 	%fd29, %fd13, %fd21;
	add.f64 	%fd30, %fd29, %fd29;
	neg.f64 	%fd31, %fd21;
	fma.rn.f64 	%fd32, %fd31, %fd13, %fd30;
	mul.f64 	%fd33, %fd19, %fd32;
	fma.rn.f64 	%fd34, %fd22, %fd28, 0d3FB5555555555555;
	mov.f64 	%fd35, 0d3FB5555555555555;
	sub.f64 	%fd36, %fd35, %fd34;
	fma.rn.f64 	%fd37, %fd22, %fd28, %fd36;
	add.f64 	%fd38, %fd37, 0dBC46A4CB00B9E7B0;
	add.f64 	%fd39, %fd34, %fd38;
	sub.f64 	%fd40, %fd34, %fd39;
	add.f64 	%fd41, %fd38, %fd40;
	mul.rn.f64 	%fd42, %fd21, %fd21;
	neg.f64 	%fd43, %fd42;
	fma.rn.f64 	%fd44, %fd21, %fd21, %fd43;
	{
	.reg .b32 %temp; 
	mov.b64 	{%r22, %temp}, %fd33;
	}
	{
	.reg .b32 %temp; 
	mov.b64 	{%temp, %r23}, %fd33;
	}
	add.s32 	%r24, %r23, 1048576;
	mov.b64 	%fd45, {%r22, %r24};
	fma.rn.f64 	%fd46, %fd21, %fd45, %fd44;
	mul.rn.f64 	%fd47, %fd42, %fd21;
	neg.f64 	%fd48, %fd47;
	fma.rn.f64 	%fd49, %fd42, %fd21, %fd48;
	fma.rn.f64 	%fd50, %fd42, %fd33, %fd49;
	fma.rn.f64 	%fd51, %fd46, %fd21, %fd50;
	mul.rn.f64 	%fd52, %fd39, %fd47;
	neg.f64 	%fd53, %fd52;
	fma.rn.f64 	%fd54, %fd39, %fd47, %fd53;
	fma.rn.f64 	%fd55, %fd39, %fd51, %fd54;
	fma.rn.f64 	%fd56, %fd41, %fd47, %fd55;
	add.f64 	%fd57, %fd52, %fd56;
	sub.f64 	%fd58, %fd52, %fd57;
	add.f64 	%fd59, %fd56, %fd58;
	add.f64 	%fd60, %fd21, %fd57;
	sub.f64 	%fd61, %fd21, %fd60;
	add.f64 	%fd62, %fd57, %fd61;
	add.f64 	%fd63, %fd59, %fd62;
	add.f64 	%fd64, %fd33, %fd63;
	add.f64 	%fd65, %fd60, %fd64;
	sub.f64 	%fd66, %fd60, %fd65;
	add.f64 	%fd67, %fd64, %fd66;
	xor.b32  	%r25, %r48, -2147483648;
	mov.b32 	%r26, 1127219200;
	mov.b64 	%fd68, {%r25, %r26};
	mov.b32 	%r27, -2147483648;
	mov.b64 	%fd69, {%r27, %r26};
	sub.f64 	%fd70, %fd68, %fd69;
	fma.rn.f64 	%fd71, %fd70, 0d3FE62E42FEFA39EF, %fd65;
	fma.rn.f64 	%fd72, %fd70, 0dBFE62E42FEFA39EF, %fd71;
	sub.f64 	%fd73, %fd72, %fd65;
	sub.f64 	%fd74, %fd67, %fd73;
	fma.rn.f64 	%fd75, %fd70, 0d3C7ABC9E3B39803F, %fd74;
	add.f64 	%fd76, %fd71, %fd75;
	sub.f64 	%fd77, %fd71, %fd76;
	add.f64 	%fd78, %fd75, %fd77;
	{
	.reg .b32 %temp; 
	mov.b64 	{%temp, %r28}, %fd11;
	}
	{
	.reg .b32 %temp; 
	mov.b64 	{%r29, %temp}, %fd11;
	}
	shl.b32 	%r30, %r28, 1;
	setp.gt.u32 	%p3, %r30, -33554433;
	and.b32  	%r31, %r28, -15728641;
	selp.b32 	%r32, %r31, %r28, %p3;
	mov.b64 	%fd79, {%r29, %r32};
	mul.rn.f64 	%fd80, %fd76, %fd79;
	neg.f64 	%fd81, %fd80;
	fma.rn.f64 	%fd82, %fd76, %fd79, %fd81;
	fma.rn.f64 	%fd83, %fd78, %fd79, %fd82;
	add.f64 	%fd4, %fd80, %fd83;
	sub.f64 	%fd84, %fd80, %fd4;
	add.f64 	%fd5, %fd83, %fd84;
	fma.rn.f64 	%fd85, %fd4, 0d3FF71547652B82FE, 0d4338000000000000;
	{
	.reg .b32 %temp; 
	mov.b64 	{%r13, %temp}, %fd85;
	}
	mov.f64 	%fd86, 0dC338000000000000;
	add.rn.f64 	%fd87, %fd85, %fd86;
	fma.rn.f64 	%fd88, %fd87, 0dBFE62E42FEFA39EF, %fd4;
	fma.rn.f64 	%fd89, %fd87, 0dBC7ABC9E3B39803F, %fd88;
	fma.rn.f64 	%fd90, %fd89, 0d3E5ADE1569CE2BDF, 0d3E928AF3FCA213EA;
	fma.rn.f64 	%fd91, %fd90, %fd89, 0d3EC71DEE62401315;
	fma.rn.f64 	%fd92, %fd91, %fd89, 0d3EFA01997C89EB71;
	fma.rn.f64 	%fd93, %fd92, %fd89, 0d3F2A01A014761F65;
	fma.rn.f64 	%fd94, %fd93, %fd89, 0d3F56C16C1852B7AF;
	fma.rn.f64 	%fd95, %fd94, %fd89, 0d3F81111111122322;
	fma.rn.f64 	%fd96, %fd95, %fd89, 0d3FA55555555502A1;
	fma.rn.f64 	%fd97, %fd96, %fd89, 0d3FC5555555555511;
	fma.rn.f64 	%fd98, %fd97, %fd89, 0d3FE000000000000B;
	fma.rn.f64 	%fd99, %fd98, %fd89, 0d3FF0000000000000;
	fma.rn.f64 	%fd100, %fd99, %fd89, 0d3FF0000000000000;
	{
	.reg .b32 %temp; 
	mov.b64 	{%r14, %temp}, %fd100;
	}
	{
	.reg .b32 %temp; 
	mov.b64 	{%temp, %r15}, %fd100;
	}
	shl.b32 	%r33, %r13, 20;
	add.s32 	%r34, %r33, %r15;
	mov.b64 	%fd108, {%r14, %r34};
	{
	.reg .b32 %temp; 
	mov.b64 	{%temp, %r35}, %fd4;
	}
	mov.b32 	%f2, %r35;
	abs.f32 	%f1, %f2;
	setp.lt.f32 	%p4, %f1, 0f4086232B;
	@%p4 bra 	$L__BB1_7;
	setp.lt.f64 	%p5, %fd4, 0d0000000000000000;
	add.f64 	%fd101, %fd4, 0d7FF0000000000000;
	selp.f64 	%fd108, 0d0000000000000000, %fd101, %p5;
	setp.geu.f32 	%p6, %f1, 0f40874800;
	@%p6 bra 	$L__BB1_7;
	shr.u32 	%r36, %r13, 31;
	add.s32 	%r37, %r13, %r36;
	shr.s32 	%r38, %r37, 1;
	shl.b32 	%r39, %r38, 20;
	add.s32 	%r40, %r15, %r39;
	mov.b64 	%fd102, {%r14, %r40};
	sub.s32 	%r41, %r13, %r38;
	shl.b32 	%r42, %r41, 20;
	add.s32 	%r43, %r42, 1072693248;
	mov.b32 	%r44, 0;
	mov.b64 	%fd103, {%r44, %r43};
	mul.f64 	%fd108, %fd103, %fd102;
$L__BB1_7:
	abs.f64 	%fd104, %fd108;
	setp.eq.f64 	%p7, %fd104, 0d7FF0000000000000;
	fma.rn.f64 	%fd105, %fd108, %fd5, %fd108;
	selp.f64 	%fd106, %fd108, %fd105, %p7;
	st.param.f64 	[func_retval0], %fd106;
	ret;

}


// ===== COMPILED SASS (sm_100) =====

	.target	sm_100

	.elftype	@"ET_EXEC"


//--------------------- .note.nv.tkinfo           --------------------------
	.section	.note.nv.tkinfo,"",@"SHT_NOTE"
	.sectionflags	@"SHF_NOTE_NV_TKINFO"
	.tkinfo
        /*0018*/ 	.word	0x00000002
        /*0030*/ 	.string	""
        /*0030*/ 	.string	"ptxas"
        /*0030*/ 	.string	"Cuda compilation tools, release 13.0, V13.0.88"
        /*0030*/ 	.string	"Build cuda_13.0.r13.0/compiler.36424714_0"
        /*0030*/ 	.string	"-arch sm_100 -m 64 "



//--------------------- .note.nv.cuinfo           --------------------------
	.section	.note.nv.cuinfo,"",@"SHT_NOTE"
	.sectionflags	@"SHF_NOTE_NV_CUINFO"
        /*0018*/ 	.short	0x0002
        /*001a*/ 	.short	0x0064
        /*001c*/ 	.short	0x0082
	.zero		2


//--------------------- .nv.info                  --------------------------
	.section	.nv.info,"",@"SHT_CUDA_INFO"
	.align	4


	//----- nvinfo : EIATTR_REGCOUNT
	.align		4
        /*0000*/ 	.byte	0x04, 0x2f
        /*0002*/ 	.short	(.L_3 - .L_2)
	.align		4
.L_2:
        /*0004*/ 	.word	index@(_Z16calculateFitnessPiPdS0_)
        /*0008*/ 	.word	0x00000026


	//----- nvinfo : EIATTR_FRAME_SIZE
	.align		4
.L_3:
        /*000c*/ 	.byte	0x04, 0x11
        /*000e*/ 	.short	(.L_5 - .L_4)
	.align		4
.L_4:
        /*0010*/ 	.word	index@($_Z16calculateFitnessPiPdS0_$__internal_accurate_pow)
        /*0014*/ 	.word	0x00000008


	//----- nvinfo : EIATTR_FRAME_SIZE
	.align		4
.L_5:
        /*0018*/ 	.byte	0x04, 0x11
        /*001a*/ 	.short	(.L_7 - .L_6)
	.align		4
.L_6:
        /*001c*/ 	.word	index@(_Z16calculateFitnessPiPdS0_)
        /*0020*/ 	.word	0x00000008


	//----- nvinfo : EIATTR_MIN_STACK_SIZE
	.align		4
.L_7:
        /*0024*/ 	.byte	0x04, 0x12
        /*0026*/ 	.short	(.L_9 - .L_8)
	.align		4
.L_8:
        /*0028*/ 	.word	index@(_Z16calculateFitnessPiPdS0_)
        /*002c*/ 	.word	0x00000008
.L_9:


//--------------------- .nv.compat                --------------------------
	.section	.nv.compat,"",@"SHT_CUDA_COMPAT_INFO"
	.align	4
        /*0000*/ 	.byte	0x02, 0x09, 0x00, 0x00, 0x02, 0x02, 0x01, 0x00, 0x02, 0x05, 0x05, 0x00, 0x03, 0x07, 0x01, 0x01
        /*0010*/ 	.byte	0x02, 0x03, 0x00, 0x00, 0x02, 0x06, 0x01, 0x00, 0x04, 0x0b, 0x08, 0x00, 0x01, 0x00, 0x00, 0x00
        /*0020*/ 	.byte	0x00, 0x00, 0x00, 0x00


//--------------------- .nv.info._Z16calculateFitnessPiPdS0_ --------------------------
	.section	.nv.info._Z16calculateFitnessPiPdS0_,"",@"SHT_CUDA_INFO"
	.sectionflags	@""
	.align	4


	//----- nvinfo : EIATTR_CUDA_API_VERSION
	.align		4
        /*0000*/ 	.byte	0x04, 0x37
        /*0002*/ 	.short	(.L_11 - .L_10)
.L_10:
        /*0004*/ 	.word	0x00000082


	//----- nvinfo : EIATTR_KPARAM_INFO
	.align		4
.L_11:
        /*0008*/ 	.byte	0x04, 0x17
        /*000a*/ 	.short	(.L_13 - .L_12)
.L_12:
        /*000c*/ 	.word	0x00000000
        /*0010*/ 	.short	0x0002
        /*0012*/ 	.short	0x0010
        /*0014*/ 	.byte	0x00, 0xf5, 0x21, 0x00


	//----- nvinfo : EIATTR_KPARAM_INFO
	.align		4
.L_13:
        /*0018*/ 	.byte	0x04, 0x17
        /*001a*/ 	.short	(.L_15 - .L_14)
.L_14:
        /*001c*/ 	.word	0x00000000
        /*0020*/ 	.short	0x0001
        /*0022*/ 	.short	0x0008
        /*0024*/ 	.byte	0x00, 0xf5, 0x21, 0x00


	//----- nvinfo : EIATTR_KPARAM_INFO
	.align		4
.L_15:
        /*0028*/ 	.byte	0x04, 0x17
        /*002a*/ 	.short	(.L_17 - .L_16)
.L_16:
        /*002c*/ 	.word	0x00000000
        /*0030*/ 	.short	0x0000
        /*0032*/ 	.short	0x0000
        /*0034*/ 	.byte	0x00, 0xf5, 0x21, 0x00


	//----- nvinfo : EIATTR_SPARSE_MMA_MASK
	.align		4
.L_17:
        /*0038*/ 	.byte	0x03, 0x50
        /*003a*/ 	.short	0x0000


	//----- nvinfo : EIATTR_MAXREG_COUNT
	.align		4
        /*003c*/ 	.byte	0x03, 0x1b
        /*003e*/ 	.short	0x00ff


	//----- nvinfo : EIATTR_EXTERNS
	.align		4
        /*0040*/ 	.byte	0x04, 0x0f
        /*0042*/ 	.short	(.L_19 - .L_18)


	//   ....[0]....
	.align		4
.L_18:
        /*0044*/ 	.word	index@(vprintf)


	//----- nvinfo : EIATTR_MERCURY_ISA_VERSION
	.align		4
.L_19:
        /*0048*/ 	.byte	0x03, 0x5f
        /*004a*/ 	.short	0x0101


	//----- nvinfo : EIATTR_VRC_CTA_INIT_COUNT
	.align		4
        /*004c*/ 	.byte	0x02, 0x4a
	.zero		1
	.zero		1


	//----- nvinfo : EIATTR_SYSCALL_OFFSETS
	.align		4
        /*0050*/ 	.byte	0x04, 0x46
        /*0052*/ 	.short	(.L_21 - .L_20)


	//   ....[0]....
.L_20:
        /*0054*/ 	.word	0x00000460


	//   ....[1]....
        /*0058*/ 	.word	0x000007c0


	//   ....[2]....
        /*005c*/ 	.word	0x000008b0


	//----- nvinfo : EIATTR_EXIT_INSTR_OFFSETS
	.align		4
.L_21:
        /*0060*/ 	.byte	0x04, 0x1c
        /*0062*/ 	.short	(.L_23 - .L_22)


	//   ....[0]....
.L_22:
        /*0064*/ 	.word	0x000000b0


	//   ....[1]....
        /*0068*/ 	.word	0x000008c0


	//----- nvinfo : EIATTR_CRS_STACK_SIZE
	.align		4
.L_23:
        /*006c*/ 	.byte	0x04, 0x1e
        /*006e*/ 	.short	(.L_25 - .L_24)
.L_24:
        /*0070*/ 	.word	0x00000000


	//----- nvinfo : EIATTR_CBANK_PARAM_SIZE
	.align		4
.L_25:
        /*0074*/ 	.byte	0x03, 0x19
        /*0076*/ 	.short	0x0018


	//----- nvinfo : EIATTR_PARAM_CBANK
	.align		4
        /*0078*/ 	.byte	0x04, 0x0a
        /*007a*/ 	.short	(.L_27 - .L_26)
	.align		4
.L_26:
        /*007c*/ 	.word	index@(.nv.constant0._Z16calculateFitnessPiPdS0_)
        /*0080*/ 	.short	0x0380
        /*0082*/ 	.short	0x0018


	//----- nvinfo : EIATTR_SW_WAR
	.align		4
.L_27:
        /*0084*/ 	.byte	0x04, 0x36
        /*0086*/ 	.short	(.L_29 - .L_28)
.L_28:
        /*0088*/ 	.word	0x00000008
.L_29:


//--------------------- .nv.callgraph             --------------------------
	.section	.nv.callgraph,"",@"SHT_CUDA_CALLGRAPH"
	.align	4
	.sectionentsize	8
	.align		4
        /*0000*/ 	.word	0x00000000
	.align		4
        /*0004*/ 	.word	0xffffffff
	.align		4
        /*0008*/ 	.word	index@(_Z16calculateFitnessPiPdS0_)
	.align		4
        /*000c*/ 	.word	index@(vprintf)
	.align		4
        /*0010*/ 	.word	0x00000000
	.align		4
        /*0014*/ 	.word	0xfffffffe
	.align		4
        /*0018*/ 	.word	0x00000000
	.align		4
        /*001c*/ 	.word	0xfffffffd
	.align		4
        /*0020*/ 	.word	0x00000000
	.align		4
        /*0024*/ 	.word	0xfffffffc


//--------------------- .nv.constant4             --------------------------
	.section	.nv.constant4,"a",@progbits
	.align	8
	.align		8
.nv.constant4:
        /*0000*/ 	.dword	vprintf
	.align		8
        /*0008*/ 	.dword	$str
	.align		8
        /*0010*/ 	.dword	$str$1


//--------------------- .text._Z16calculateFitnessPiPdS0_ --------------------------
	.section	.text._Z16calculateFitnessPiPdS0_,"ax",@progbits
	.align	128
        .global         _Z16calculateFitnessPiPdS0_
        .type           _Z16calculateFitnessPiPdS0_,@function
        .size           _Z16calculateFitnessPiPdS0_,(.L_x_13 - _Z16calculateFitnessPiPdS0_)
        .other          _Z16calculateFitnessPiPdS0_,@"STO_CUDA_ENTRY STV_DEFAULT"
_Z16calculateFitnessPiPdS0_:
.text._Z16calculateFitnessPiPdS0_:
[----:B------:R-:W0:Y:S01]  /*0000*/  LDC R1, c[0x0][0x37c] ;  /* 0x0000df00ff017b82 */ /* 0x000e220000000800 */
[----:B------:R-:W1:Y:S01]  /*0010*/  S2R R3, SR_TID.X ;  /* 0x0000000000037919 */ /* 0x000e620000002100 */
[----:B------:R-:W2:Y:S06]  /*0020*/  LDCU UR5, c[0x0][0x2fc] ;  /* 0x00005f80ff0577ac */ /* 0x000eac0008000800 */
[----:B------:R-:W1:Y:S01]  /*0030*/  S2UR UR6, SR_CTAID.X ;  /* 0x00000000000679c3 */ /* 0x000e620000002500 */
[----:B0-----:R-:W-:Y:S01]  /*0040*/  VIADD R1, R1, 0xfffffff8 ;  /* 0xfffffff801017836 */ /* 0x001fe20000000000 */
[----:B------:R-:W0:Y:S06]  /*0050*/  LDCU UR4, c[0x0][0x2f8] ;  /* 0x00005f00ff0477ac */ /* 0x000e2c0008000800 */
[----:B------:R-:W1:Y:S01]  /*0060*/  LDC R0, c[0x0][0x360] ;  /* 0x0000d800ff007b82 */ /* 0x000e620000000800 */
[----:B0-----:R-:W-:-:S05]  /*0070*/  IADD3 R2, P1, PT, R1, UR4, RZ ;  /* 0x0000000401027c10 */ /* 0x001fca000ff3e0ff */
[----:B--2---:R-:W-:Y:S02]  /*0080*/  IMAD.X R18, RZ, RZ, UR5, P1 ;  /* 0x00000005ff127e24 */ /* 0x004fe400088e06ff */
[----:B-1----:R-:W-:-:S05]  /*0090*/  IMAD R0, R0, UR6, R3 ;  /* 0x0000000600007c24 */ /* 0x002fca000f8e0203 */
[----:B------:R-:W-:-:S13]  /*00a0*/  ISETP.GT.AND P0, PT, R0, 0x3e7, PT ;  /* 0x000003e70000780c */ /* 0x000fda0003f04270 */
[----:B------:R-:W-:Y:S05]  /*00b0*/  @P0 EXIT ;  /* 0x000000000000094d */ /* 0x000fea0003800000 */
[----:B------:R-:W0:Y:S01]  /*00c0*/  LDC.64 R4, c[0x0][0x380] ;  /* 0x0000e000ff047b82 */ /* 0x000e220000000a00 */
[----:B------:R-:W-:Y:S01]  /*00d0*/  IMAD R3, R0, 0x28, RZ ;  /* 0x0000002800037824 */ /* 0x000fe200078e02ff */
[----:B------:R-:W-:Y:S01]  /*00e0*/  BSSY.RECONVERGENT B6, `(.L_x_0) ;  /* 0x0000074000067945 */ /* 0x000fe20003800200 */
[----:B------:R-:W-:Y:S01]  /*00f0*/  IMAD.MOV.U32 R23, RZ, RZ, 0x9 ;  /* 0x00000009ff177424 */ /* 0x000fe200078e00ff */
[----:B------:R-:W1:Y:S01]  /*0100*/  LDCU.64 UR36, c[0x0][0x358] ;  /* 0x00006b00ff2477ac */ /* 0x000e620008000a00 */
[----:B------:R-:W-:Y:S02]  /*0110*/  IMAD.MOV.U32 R22, RZ, RZ, RZ ;  /* 0x000000ffff167224 */ /* 0x000fe400078e00ff */
[----:B0-----:R-:W-:-:S03]  /*0120*/  IMAD.WIDE R4, R3, 0x4, R4 ;  /* 0x0000000403047825 */ /* 0x001fc600078e0204 */
[----:B------:R-:W-:-:S05]  /*0130*/  IADD3 R16, P0, PT, R4, 0x4, RZ ;  /* 0x0000000404107810 */ /* 0x000fca0007f1e0ff */
[----:B-1----:R-:W-:-:S08]  /*0140*/  IMAD.X R17, RZ, RZ, R5, P0 ;  /* 0x000000ffff117224 */ /* 0x002fd000000e0605 */
.L_x_9:
[----:B------:R-:W2:Y:S01]  /*0150*/  LDG.E R0, desc[UR36][R16.64+-0x4] ;  /* 0xfffffc2410007981 */ /* 0x000ea2000c1e1900 */
[----:B------:R-:W0:Y:S01]  /*0160*/  I2F.F64 R30, R23 ;  /* 0x00000017001e7312 */ /* 0x000e220000201c00 */
[----:B------:R-:W-:Y:S01]  /*0170*/  BSSY.RECONVERGENT B0, `(.L_x_1) ;  /* 0x0000010000007945 */ /* 0x000fe20003800200 */
[----:B0-----:R-:W-:Y:S01]  /*0180*/  SHF.R.U32.HI R3, RZ, 0x14, R31 ;  /* 0x00000014ff037819 */ /* 0x001fe2000001161f */
[----:B------:R-:W-:-:S03]  /*0190*/  IMAD.MOV.U32 R32, RZ, RZ, R30 ;  /* 0x000000ffff207224 */ /* 0x000fc600078e001e */
[----:B------:R-:W-:-:S05]  /*01a0*/  LOP3.LUT R3, R3, 0x7ff, RZ, 0xc0, !PT ;  /* 0x000007ff03037812 */ /* 0x000fca00078ec0ff */
[----:B------:R-:W-:-:S05]  /*01b0*/  VIADD R3, R3, 0xfffffc0c ;  /* 0xfffffc0c03037836 */ /* 0x000fca0000000000 */
[CC--:B------:R-:W-:Y:S02]  /*01c0*/  SHF.L.U32 R19, R30.reuse, R3.reuse, RZ ;  /* 0x000000031e137219 */ /* 0x0c0fe400000006ff */
[--C-:B------:R-:W-:Y:S01]  /*01d0*/  SHF.L.U64.HI R28, R30, R3, R31.reuse ;  /* 0x000000031e1c7219 */ /* 0x100fe2000001021f */
[----:B------:R-:W-:Y:S01]  /*01e0*/  IMAD.MOV.U32 R3, RZ, RZ, R31 ;  /* 0x000000ffff037224 */ /* 0x000fe200078e001f */
[----:B------:R-:W-:-:S04]  /*01f0*/  ISETP.NE.U32.AND P0, PT, R19, RZ, PT ;  /* 0x000000ff1300720c */ /* 0x000fc80003f05070 */
[----:B------:R-:W-:Y:S01]  /*0200*/  ISETP.NE.AND.EX P0, PT, R28, -0x80000000, PT, P0 ;  /* 0x800000001c00780c */ /* 0x000fe20003f05300 */
[----:B--2---:R-:W-:-:S06]  /*0210*/  IMAD.SHL.U32 R34, R0, 0x2, RZ ;  /* 0x0000000200227824 */ /* 0x004fcc00078e00ff */
[----:B------:R-:W0:Y:S02]  /*0220*/  I2F.F64 R34, R34 ;  /* 0x0000002200227312 */ /* 0x000e240000201c00 */
[----:B0-----:R-:W-:-:S10]  /*0230*/  DADD R4, -RZ, |R34| ;  /* 0x00000000ff047229 */ /* 0x001fd40000000522 */
[----:B------:R-:W-:Y:S01]  /*0240*/  IMAD.MOV.U32 R6, RZ, RZ, R4 ;  /* 0x000000ffff067224 */ /* 0x000fe200078e0004 */
[----:B------:R-:W-:-:S07]  /*0250*/  MOV R4, 0x270 ;  /* 0x0000027000047802 */ /* 0x000fce0000000f00 */
[----:B------:R-:W-:Y:S05]  /*0260*/  CALL.REL.NOINC `($_Z16calculateFitnessPiPdS0_$__internal_accurate_pow) ;  /* 0x0000000400987944 */ /* 0x000fea0003c00000 */
[----:B------:R-:W-:Y:S05]  /*0270*/  BSYNC.RECONVERGENT B0 ;  /* 0x0000000000007941 */ /* 0x000fea0003800200 */
.L_x_1:
[----:B------:R-:W-:Y:S01]  /*0280*/  DADD R4, -RZ, -R6 ;  /* 0x00000000ff047229 */ /* 0x000fe20000000906 */
[----:B------:R0:W1:Y:S01]  /*0290*/  I2F.F64 R8, R22 ;  /* 0x0000001600087312 */ /* 0x0000620000201c00 */
[----:B------:R-:W-:Y:S01]  /*02a0*/  ISETP.GE.AND P1, PT, R35, RZ, PT ;  /* 0x000000ff2300720c */ /* 0x000fe20003f26270 */
[----:B------:R-:W-:Y:S07]  /*02b0*/  BSSY.RECONVERGENT B0, `(.L_x_2) ;  /* 0x0000010000007945 */ /* 0x000fee0003800200 */
[----:B------:R-:W-:-:S02]  /*02c0*/  FSEL R3, R4, R6, !P0 ;  /* 0x0000000604037208 */ /* 0x000fc40004000000 */
[-C--:B------:R-:W-:Y:S02]  /*02d0*/  FSEL R4, R5, R7.reuse, !P0 ;  /* 0x0000000705047208 */ /* 0x080fe40004000000 */
[----:B------:R-:W-:Y:S02]  /*02e0*/  ISETP.NE.AND P0, PT, R0, RZ, PT ;  /* 0x000000ff0000720c */ /* 0x000fe40003f05270 */
[----:B------:R-:W-:Y:S02]  /*02f0*/  FSEL R6, R3, R6, !P1 ;  /* 0x0000000603067208 */ /* 0x000fe40004800000 */
[----:B------:R-:W-:Y:S02]  /*0300*/  FSEL R7, R4, R7, !P1 ;  /* 0x0000000704077208 */ /* 0x000fe40004800000 */
[----:B------:R-:W-:-:S07]  /*0310*/  MOV R3, 0x0 ;  /* 0x0000000000037802 */ /* 0x000fce0000000f00 */
[----:B01----:R-:W-:Y:S05]  /*0320*/  @P0 BRA `(.L_x_3) ;  /* 0x0000000000200947 */ /* 0x003fea0003800000 */
[----:B------:R-:W-:Y:S01]  /*0330*/  ISETP.NE.U32.AND P0, PT, R19, RZ, PT ;  /* 0x000000ff1300720c */ /* 0x000fe20003f05070 */
[----:B------:R-:W-:Y:S01]  /*0340*/  DSETP.NEU.AND P1, PT, |R30|, 0.5, PT ;  /* 0x3fe000001e00742a */ /* 0x000fe20003f2d200 */
[----:B------:R-:W-:Y:S01]  /*0350*/  ISETP.GE.AND P2, PT, R31, RZ, PT ;  /* 0x000000ff1f00720c */ /* 0x000fe20003f46270 */
[----:B------:R-:W-:Y:S01]  /*0360*/  IMAD.MOV.U32 R6, RZ, RZ, RZ ;  /* 0x000000ffff067224 */ /* 0x000fe200078e00ff */
[----:B------:R-:W-:-:S04]  /*0370*/  ISETP.NE.AND.EX P0, PT, R28, -0x80000000, PT, P0 ;  /* 0x800000001c00780c */ /* 0x000fc80003f05300 */
[----:B------:R-:W-:-:S04]  /*0380*/  SEL R34, R35, RZ, !P0 ;  /* 0x000000ff23227207 */ /* 0x000fc80004000000 */
[----:B------:R-:W-:-:S04]  /*0390*/  SEL R7, R34, RZ, P1 ;  /* 0x000000ff22077207 */ /* 0x000fc80000800000 */
[----:B------:R-:W-:-:S07]  /*03a0*/  @!P2 LOP3.LUT R7, R7, 0x7ff00000, RZ, 0xfc, !PT ;  /* 0x7ff000000707a812 */ /* 0x000fce00078efcff */
.L_x_3:
[----:B------:R-:W-:Y:S05]  /*03b0*/  BSYNC.RECONVERGENT B0 ;  /* 0x0000000000007941 */ /* 0x000fea0003800200 */
.L_x_2:
[----:B------:R0:W-:Y:S01]  /*03c0*/  STL [R1], R0 ;  /* 0x0000000001007387 */ /* 0x0001e20000100800 */
[----:B------:R0:W1:Y:S01]  /*03d0*/  LDC.64 R10, c[0x4][R3] ;  /* 0x01000000030a7b82 */ /* 0x0000620000000a00 */
[----:B------:R-:W2:Y:S01]  /*03e0*/  LDCU.64 UR4, c[0x4][0x8] ;  /* 0x01000100ff0477ac */ /* 0x000ea20008000a00 */
[----:B------:R-:W-:Y:S01]  /*03f0*/  DADD R8, R8, R6 ;  /* 0x0000000008087229 */ /* 0x000fe20000000006 */
[----:B------:R-:W-:Y:S02]  /*0400*/  IMAD.MOV.U32 R6, RZ, RZ, R2 ;  /* 0x000000ffff067224 */ /* 0x000fe400078e0002 */
[----:B------:R-:W-:-:S03]  /*0410*/  IMAD.MOV.U32 R7, RZ, RZ, R18 ;  /* 0x000000ffff077224 */ /* 0x000fc600078e0012 */
[----:B------:R0:W3:Y:S01]  /*0420*/  F2I.F64.TRUNC R19, R8 ;  /* 0x0000000800137311 */ /* 0x0000e2000030d100 */
[----:B--2---:R-:W-:Y:S02]  /*0430*/  IMAD.U32 R4, RZ, RZ, UR4 ;  /* 0x00000004ff047e24 */ /* 0x004fe4000f8e00ff */
[----:B0-----:R-:W-:-:S07]  /*0440*/  IMAD.U32 R5, RZ, RZ, UR5 ;  /* 0x00000005ff057e24 */ /* 0x001fce000f8e00ff */
[----:B------:R-:W-:-:S07]  /*0450*/  LEPC R20, `(.L_x_4) ;  /* 0x000000001014794e */ /* 0x000fce0000000000 */
[----:B-1-3--:R-:W-:Y:S05]  /*0460*/  CALL.ABS.NOINC R10 ;  /* 0x000000000a007343 */ /* 0x00afea0003c00000 */
.L_x_4:
[----:B------:R-:W2:Y:S01]  /*0470*/  LDG.E R0, desc[UR36][R16.64] ;  /* 0x0000002410007981 */ /* 0x000ea2000c1e1900 */
[----:B------:R-:W-:Y:S01]  /*0480*/  VIADD R22, R23, 0xffffffff ;  /* 0xffffffff17167836 */ /* 0x000fe20000000000 */
[----:B------:R-:W-:Y:S03]  /*0490*/  BSSY.RECONVERGENT B0, `(.L_x_5) ;  /* 0x0000011000007945 */ /* 0x000fe60003800200 */
[----:B------:R-:W0:Y:S02]  /*04a0*/  I2F.F64 R28, R22 ;  /* 0x00000016001c7312 */ /* 0x000e240000201c00 */
        /* <DEDUP_REMOVED lines=16> */
.L_x_5:
[----:B------:R-:W-:Y:S01]  /*05b0*/  DADD R4, -RZ, -R6 ;  /* 0x00000000ff047229 */ /* 0x000fe20000000906 */
[----:B------:R0:W1:Y:S01]  /*05c0*/  I2F.F64 R8, R19 ;  /* 0x0000001300087312 */ /* 0x0000620000201c00 */
[----:B------:R-:W-:Y:S01]  /*05d0*/  ISETP.GE.AND P2, PT, R31, RZ, PT ;  /* 0x000000ff1f00720c */ /* 0x000fe20003f46270 */
[----:B------:R-:W-:Y:S01]  /*05e0*/  BSSY.RECONVERGENT B0, `(.L_x_6) ;  /* 0x0000010000007945 */ /* 0x000fe20003800200 */
[----:B------:R-:W-:-:S06]  /*05f0*/  ISETP.NE.AND P1, PT, R22, RZ, PT ;  /* 0x000000ff1600720c */ /* 0x000fcc0003f25270 */
[-C--:B------:R-:W-:Y:S02]  /*0600*/  FSEL R3, R4, R6.reuse, !P0 ;  /* 0x0000000604037208 */ /* 0x080fe40004000000 */
[-C--:B------:R-:W-:Y:S02]  /*0610*/  FSEL R4, R5, R7.reuse, !P0 ;  /* 0x0000000705047208 */ /* 0x080fe40004000000 */
[----:B------:R-:W-:Y:S02]  /*0620*/  ISETP.NE.AND P0, PT, R0, RZ, PT ;  /* 0x000000ff0000720c */ /* 0x000fe40003f05270 */
[----:B------:R-:W-:Y:S02]  /*0630*/  FSEL R6, R3, R6, !P2 ;  /* 0x0000000603067208 */ /* 0x000fe40005000000 */
[----:B------:R-:W-:-:S09]  /*0640*/  FSEL R7, R4, R7, !P2 ;  /* 0x0000000704077208 */ /* 0x000fd20005000000 */
        /* <DEDUP_REMOVED lines=9> */
.L_x_7:
[----:B------:R-:W-:Y:S05]  /*06e0*/  BSYNC.RECONVERGENT B0 ;  /* 0x0000000000007941 */ /* 0x000fea0003800200 */
.L_x_6:
[----:B------:R-:W-:Y:S01]  /*06f0*/  MOV R19, 0x0 ;  /* 0x0000000000137802 */ /* 0x000fe20000000f00 */
[----:B------:R0:W-:Y:S01]  /*0700*/  STL [R1], R0 ;  /* 0x0000000001007387 */ /* 0x0001e20000100800 */
[----:B------:R-:W-:Y:S01]  /*0710*/  FSEL R4, R6, RZ, P1 ;  /* 0x000000ff06047208 */ /* 0x000fe20000800000 */
[----:B------:R-:W1:Y:S01]  /*0720*/  LDCU.64 UR4, c[0x4][0x8] ;  /* 0x01000100ff0477ac */ /* 0x000e620008000a00 */
[----:B------:R-:W-:Y:S01]  /*0730*/  FSEL R5, R7, 1.875, P1 ;  /* 0x3ff0000007057808 */ /* 0x000fe20000800000 */
[----:B------:R0:W2:Y:S01]  /*0740*/  LDC.64 R10, c[0x4][R19] ;  /* 0x01000000130a7b82 */ /* 0x0000a20000000a00 */
[----:B------:R-:W-:Y:S02]  /*0750*/  IMAD.MOV.U32 R6, RZ, RZ, R2 ;  /* 0x000000ffff067224 */ /* 0x000fe400078e0002 */
[----:B------:R-:W-:Y:S02]  /*0760*/  IMAD.MOV.U32 R7, RZ, RZ, R18 ;  /* 0x000000ffff077224 */ /* 0x000fe400078e0012 */
[----:B------:R-:W-:-:S06]  /*0770*/  DADD R8, R8, R4 ;  /* 0x0000000008087229 */ /* 0x000fcc0000000004 */
[----:B------:R0:W3:Y:S01]  /*0780*/  F2I.F64.TRUNC R22, R8 ;  /* 0x0000000800167311 */ /* 0x0000e2000030d100 */
[----:B-1----:R-:W-:Y:S02]  /*0790*/  IMAD.U32 R4, RZ, RZ, UR4 ;  /* 0x00000004ff047e24 */ /* 0x002fe4000f8e00ff */
[----:B------:R-:W-:-:S07]  /*07a0*/  IMAD.U32 R5, RZ, RZ, UR5 ;  /* 0x00000005ff057e24 */ /* 0x000fce000f8e00ff */
[----:B------:R-:W-:-:S07]  /*07b0*/  LEPC R20, `(.L_x_8) ;  /* 0x000000001014794e */ /* 0x000fce0000000000 */
[----:B0-23--:R-:W-:Y:S05]  /*07c0*/  CALL.ABS.NOINC R10 ;  /* 0x000000000a007343 */ /* 0x00dfea0003c00000 */
.L_x_8:
[C---:B------:R-:W-:Y:S01]  /*07d0*/  ISETP.NE.AND P0, PT, R23.reuse, 0x1, PT ;  /* 0x000000011700780c */ /* 0x040fe20003f05270 */
[----:B------:R-:W-:Y:S01]  /*07e0*/  VIADD R23, R23, 0xfffffffe ;  /* 0xfffffffe17177836 */ /* 0x000fe20000000000 */
[----:B------:R-:W-:-:S05]  /*07f0*/  IADD3 R16, P1, PT, R16, 0x8, RZ ;  /* 0x0000000810107810 */ /* 0x000fca0007f3e0ff */
[----:B------:R-:W-:-:S06]  /*0800*/  IMAD.X R17, RZ, RZ, R17, P1 ;  /* 0x000000ffff117224 */ /* 0x000fcc00008e0611 */
[----:B------:R-:W-:Y:S05]  /*0810*/  @P0 BRA `(.L_x_9) ;  /* 0xfffffff8004c0947 */ /* 0x000fea000383ffff */
[----:B------:R-:W-:Y:S05]  /*0820*/  BSYNC.RECONVERGENT B6 ;  /* 0x0000000000067941 */ /* 0x000fea0003800200 */
.L_x_0:
[----:B------:R0:W-:Y:S01]  /*0830*/  STL [R1], R22 ;  /* 0x0000001601007387 */ /* 0x0001e20000100800 */
[----:B------:R0:W1:Y:S01]  /*0840*/  LDC.64 R8, c[0x4][R19] ;  /* 0x0100000013087b82 */ /* 0x0000620000000a00 */
[----:B------:R-:W2:Y:S01]  /*0850*/  LDCU.64 UR4, c[0x4][0x10] ;  /* 0x01000200ff0477ac */ /* 0x000ea20008000a00 */
[----:B------:R-:W-:Y:S02]  /*0860*/  IMAD.MOV.U32 R6, RZ, RZ, R2 ;  /* 0x000000ffff067224 */ /* 0x000fe400078e0002 */
[----:B------:R-:W-:Y:S02]  /*0870*/  IMAD.MOV.U32 R7, RZ, RZ, R18 ;  /* 0x000000ffff077224 */ /* 0x000fe400078e0012 */
[----:B--2---:R-:W-:Y:S02]  /*0880*/  IMAD.U32 R4, RZ, RZ, UR4 ;  /* 0x00000004ff047e24 */ /* 0x004fe4000f8e00ff */
[----:B0-----:R-:W-:-:S07]  /*0890*/  IMAD.U32 R5, RZ, RZ, UR5 ;  /* 0x00000005ff057e24 */ /* 0x001fce000f8e00ff */
[----:B------:R-:W-:-:S07]  /*08a0*/  LEPC R20, `(.L_x_10) ;  /* 0x000000001014794e */ /* 0x000fce0000000000 */
[----:B-1----:R-:W-:Y:S05]  /*08b0*/  CALL.ABS.NOINC R8 ;  /* 0x0000000008007343 */ /* 0x002fea0003c00000 */
.L_x_10:
[----:B------:R-:W-:Y:S05]  /*08c0*/  EXIT ;  /* 0x000000000000794d */ /* 0x000fea0003800000 */
        .type           $_Z16calculateFitnessPiPdS0_$__internal_accurate_pow,@function
        .size           $_Z16calculateFitnessPiPdS0_$__internal_accurate_pow,(.L_x_13 - $_Z16calculateFitnessPiPdS0_$__internal_accurate_pow)
$_Z16calculateFitnessPiPdS0_$__internal_accurate_pow:
[----:B------:R-:W-:Y:S01]  /*08d0*/  ISETP.GT.U32.AND P1, PT, R5, 0xfffff, PT ;  /* 0x000fffff0500780c */ /* 0x000fe20003f24070 */
[--C-:B------:R-:W-:Y:S01]  /*08e0*/  IMAD.MOV.U32 R7, RZ, RZ, R5.reuse ;  /* 0x000000ffff077224 */ /* 0x100fe200078e0005 */
[----:B------:R-:W-:Y:S01]  /*08f0*/  UMOV UR4, 0x7d2cafe2 ;  /* 0x7d2cafe200047882 */ /* 0x000fe20000000000 */
[----:B------:R-:W-:Y:S01]  /*0900*/  IMAD.MOV.U32 R10, RZ, RZ, 0x41ad3b5a ;  /* 0x41ad3b5aff0a7424 */ /* 0x000fe200078e00ff */
[----:B------:R-:W-:Y:S01]  /*0910*/  UMOV UR5, 0x3eb0f5ff ;  /* 0x3eb0f5ff00057882 */ /* 0x000fe20000000000 */
[----:B------:R-:W-:Y:S01]  /*0920*/  IMAD.MOV.U32 R11, RZ, RZ, 0x3ed0f5d2 ;  /* 0x3ed0f5d2ff0b7424 */ /* 0x000fe200078e00ff */
[----:B------:R-:W-:Y:S01]  /*0930*/  SHF.R.U32.HI R5, RZ, 0x14, R5 ;  /* 0x00000014ff057819 */ /* 0x000fe20000011605 */
[----:B------:R-:W-:Y:S01]  /*0940*/  UMOV UR6, 0x3b39803f ;  /* 0x3b39803f00067882 */ /* 0x000fe20000000000 */
[----:B------:R-:W-:-:S05]  /*0950*/  UMOV UR7, 0x3c7abc9e ;  /* 0x3c7abc9e00077882 */ /* 0x000fca0000000000 */
[----:B------:R-:W-:-:S10]  /*0960*/  @!P1 DMUL R24, R6, 1.80143985094819840000e+16 ;  /* 0x4350000006189828 */ /* 0x000fd40000000000 */
[----:B------:R-:W-:Y:S01]  /*0970*/  @!P1 IMAD.MOV.U32 R7, RZ, RZ, R25 ;  /* 0x000000ffff079224 */ /* 0x000fe200078e0019 */
[----:B------:R-:W-:Y:S01]  /*0980*/  @!P1 LEA.HI R5, R25, 0xffffffca, RZ, 0xc ;  /* 0xffffffca19059811 */ /* 0x000fe200078f60ff */
[----:B------:R-:W-:-:S03]  /*0990*/  @!P1 IMAD.MOV.U32 R6, RZ, RZ, R24 ;  /* 0x000000ffff069224 */ /* 0x000fc600078e0018 */
[----:B------:R-:W-:Y:S01]  /*09a0*/  LOP3.LUT R7, R7, 0x800fffff, RZ, 0xc0, !PT ;  /* 0x800fffff07077812 */ /* 0x000fe200078ec0ff */
[----:B------:R-:W-:Y:S02]  /*09b0*/  IMAD.MOV.U32 R8, RZ, RZ, R6 ;  /* 0x000000ffff087224 */ /* 0x000fe400078e0006 */
[----:B------:R-:W-:Y:S01]  /*09c0*/  IMAD.MOV.U32 R6, RZ, RZ, RZ ;  /* 0x000000ffff067224 */ /* 0x000fe200078e00ff */
[----:B------:R-:W-:-:S04]  /*09d0*/  LOP3.LUT R9, R7, 0x3ff00000, RZ, 0xfc, !PT ;  /* 0x3ff0000007097812 */ /* 0x000fc800078efcff */
[----:B------:R-:W-:-:S13]  /*09e0*/  ISETP.GE.U32.AND P2, PT, R9, 0x3ff6a09f, PT ;  /* 0x3ff6a09f0900780c */ /* 0x000fda0003f46070 */
[----:B------:R-:W-:-:S04]  /*09f0*/  @P2 VIADD R7, R9, 0xfff00000 ;  /* 0xfff0000009072836 */ /* 0x000fc80000000000 */
[----:B------:R-:W-:-:S06]  /*0a00*/  @P2 IMAD.MOV.U32 R9, RZ, RZ, R7 ;  /* 0x000000ffff092224 */ /* 0x000fcc00078e0007 */
[C---:B------:R-:W-:Y:S02]  /*0a10*/  DADD R14, R8.reuse, 1 ;  /* 0x3ff00000080e7429 */ /* 0x040fe40000000000 */
[----:B------:R-:W-:-:S04]  /*0a20*/  DADD R8, R8, -1 ;  /* 0xbff0000008087429 */ /* 0x000fc80000000000 */
[----:B------:R-:W0:Y:S02]  /*0a30*/  MUFU.RCP64H R7, R15 ;  /* 0x0000000f00077308 */ /* 0x000e240000001800 */
[----:B0-----:R-:W-:-:S08]  /*0a40*/  DFMA R12, -R14, R6, 1 ;  /* 0x3ff000000e0c742b */ /* 0x001fd00000000106 */
[----:B------:R-:W-:-:S08]  /*0a50*/  DFMA R12, R12, R12, R12 ;  /* 0x0000000c0c0c722b */ /* 0x000fd0000000000c */
[----:B------:R-:W-:-:S08]  /*0a60*/  DFMA R12, R6, R12, R6 ;  /* 0x0000000c060c722b */ /* 0x000fd00000000006 */
[----:B------:R-:W-:-:S08]  /*0a70*/  DMUL R6, R8, R12 ;  /* 0x0000000c08067228 */ /* 0x000fd00000000000 */
[----:B------:R-:W-:-:S08]  /*0a80*/  DFMA R6, R8, R12, R6 ;  /* 0x0000000c0806722b */ /* 0x000fd00000000006 */
[----:B------:R-:W-:-:S08]  /*0a90*/  DMUL R26, R6, R6 ;  /* 0x00000006061a7228 */ /* 0x000fd00000000000 */
[----:B------:R-:W-:Y:S01]  /*0aa0*/  DFMA R10, R26, UR4, R10 ;  /* 0x000000041a0a7c2b */ /* 0x000fe2000800000a */
[----:B------:R-:W-:Y:S01]  /*0ab0*/  UMOV UR4, 0x75488a3f ;  /* 0x75488a3f00047882 */ /* 0x000fe20000000000 */
[----:B------:R-:W-:-:S06]  /*0ac0*/  UMOV UR5, 0x3ef3b20a ;  /* 0x3ef3b20a00057882 */ /* 0x000fcc0000000000 */
[----:B------:R-:W-:Y:S01]  /*0ad0*/  DFMA R20, R26, R10, UR4 ;  /* 0x000000041a147e2b */ /* 0x000fe2000800000a */
[----:B------:R-:W-:Y:S01]  /*0ae0*/  UMOV UR4, 0xe4faecd5 ;  /* 0xe4faecd500047882 */ /* 0x000fe20000000000 */
[----:B------:R-:W-:Y:S01]  /*0af0*/  UMOV UR5, 0x3f1745cd ;  /* 0x3f1745cd00057882 */ /* 0x000fe20000000000 */
[----:B------:R-:W-:-:S05]  /*0b00*/  DADD R10, R8, -R6 ;  /* 0x00000000080a7229 */ /* 0x000fca0000000806 */
[----:B------:R-:W-:Y:S01]  /*0b10*/  DFMA R20, R26, R20, UR4 ;  /* 0x000000041a147e2b */ /* 0x000fe20008000014 */
[----:B------:R-:W-:Y:S01]  /*0b20*/  UMOV UR4, 0x258a578b ;  /* 0x258a578b00047882 */ /* 0x000fe20000000000 */
[----:B------:R-:W-:Y:S01]  /*0b30*/  UMOV UR5, 0x3f3c71c7 ;  /* 0x3f3c71c700057882 */ /* 0x000fe20000000000 */
[----:B------:R-:W-:-:S05]  /*0b40*/  DADD R10, R10, R10 ;  /* 0x000000000a0a7229 */ /* 0x000fca000000000a */
[----:B------:R-:W-:Y:S01]  /*0b50*/  DFMA R20, R26, R20, UR4 ;  /* 0x000000041a147e2b */ /* 0x000fe20008000014 */
[----:B------:R-:W-:Y:S01]  /*0b60*/  UMOV UR4, 0x9242b910 ;  /* 0x9242b91000047882 */ /* 0x000fe20000000000 */
[----:B------:R-:W-:Y:S01]  /*0b70*/  UMOV UR5, 0x3f624924 ;  /* 0x3f62492400057882 */ /* 0x000fe20000000000 */
[----:B------:R-:W-:-:S05]  /*0b80*/  DFMA R10, R8, -R6, R10 ;  /* 0x80000006080a722b */ /* 0x000fca000000000a */
[----:B------:R-:W-:Y:S01]  /*0b90*/  DFMA R20, R26, R20, UR4 ;  /* 0x000000041a147e2b */ /* 0x000fe20008000014 */
[----:B------:R-:W-:Y:S01]  /*0ba0*/  UMOV UR4, 0x99999dfb ;  /* 0x99999dfb00047882 */ /* 0x000fe20000000000 */
[----:B------:R-:W-:Y:S01]  /*0bb0*/  UMOV UR5, 0x3f899999 ;  /* 0x3f89999900057882 */ /* 0x000fe20000000000 */
[----:B------:R-:W-:Y:S02]  /*0bc0*/  DMUL R10, R12, R10 ;  /* 0x0000000a0c0a7228 */ /* 0x000fe40000000000 */
[----:B------:R-:W-:-:S03]  /*0bd0*/  DMUL R12, R6, R6 ;  /* 0x00000006060c7228 */ /* 0x000fc60000000000 */
[----:B------:R-:W-:Y:S01]  /*0be0*/  DFMA R20, R26, R20, UR4 ;  /* 0x000000041a147e2b */ /* 0x000fe20008000014 */
[----:B------:R-:W-:Y:S01]  /*0bf0*/  UMOV UR4, 0x55555555 ;  /* 0x5555555500047882 */ /* 0x000fe20000000000 */
[----:B------:R-:W-:-:S03]  /*0c00*/  UMOV UR5, 0x3fb55555 ;  /* 0x3fb5555500057882 */ /* 0x000fc60000000000 */
[----:B------:R-:W-:Y:S02]  /*0c10*/  VIADD R25, R11, 0x100000 ;  /* 0x001000000b197836 */ /* 0x000fe40000000000 */
[----:B------:R-:W-:Y:S01]  /*0c20*/  IMAD.MOV.U32 R24, RZ, RZ, R10 ;  /* 0x000000ffff187224 */ /* 0x000fe200078e000a */
[----:B------:R-:W-:-:S08]  /*0c30*/  DFMA R8, R26, R20, UR4 ;  /* 0x000000041a087e2b */ /* 0x000fd00008000014 */
[----:B------:R-:W-:Y:S01]  /*0c40*/  DADD R14, -R8, UR4 ;  /* 0x00000004080e7e29 */ /* 0x000fe20008000100 */
[----:B------:R-:W-:Y:S01]  /*0c50*/  UMOV UR4, 0xb9e7b0 ;  /* 0x00b9e7b000047882 */ /* 0x000fe20000000000 */
[----:B------:R-:W-:-:S06]  /*0c60*/  UMOV UR5, 0x3c46a4cb ;  /* 0x3c46a4cb00057882 */ /* 0x000fcc0000000000 */
[----:B------:R-:W-:Y:S02]  /*0c70*/  DFMA R14, R26, R20, R14 ;  /* 0x000000141a0e722b */ /* 0x000fe4000000000e */
[C---:B------:R-:W-:Y:S02]  /*0c80*/  DFMA R20, R6.reuse, R6, -R12 ;  /* 0x000000060614722b */ /* 0x040fe4000000080c */
[----:B------:R-:W-:-:S06]  /*0c90*/  DMUL R26, R6, R12 ;  /* 0x0000000c061a7228 */ /* 0x000fcc0000000000 */
[----:B------:R-:W-:Y:S02]  /*0ca0*/  DFMA R20, R6, R24, R20 ;  /* 0x000000180614722b */ /* 0x000fe40000000014 */
[----:B------:R-:W-:Y:S01]  /*0cb0*/  DADD R24, R14, -UR4 ;  /* 0x800000040e187e29 */ /* 0x000fe20008000000 */
[----:B------:R-:W-:Y:S01]  /*0cc0*/  UMOV UR4, 0x80000000 ;  /* 0x8000000000047882 */ /* 0x000fe20000000000 */
[----:B------:R-:W-:Y:S01]  /*0cd0*/  DFMA R14, R6, R12, -R26 ;  /* 0x0000000c060e722b */ /* 0x000fe2000000081a */
[----:B------:R-:W-:-:S07]  /*0ce0*/  UMOV UR5, 0x43300000 ;  /* 0x4330000000057882 */ /* 0x000fce0000000000 */
[----:B------:R-:W-:Y:S02]  /*0cf0*/  DFMA R14, R10, R12, R14 ;  /* 0x0000000c0a0e722b */ /* 0x000fe4000000000e */
[----:B------:R-:W-:-:S06]  /*0d00*/  DADD R12, R8, R24 ;  /* 0x00000000080c7229 */ /* 0x000fcc0000000018 */
[----:B------:R-:W-:Y:S02]  /*0d10*/  DFMA R14, R6, R20, R14 ;  /* 0x00000014060e722b */ /* 0x000fe4000000000e */
[----:B------:R-:W-:Y:S02]  /*0d20*/  DADD R20, R8, -R12 ;  /* 0x0000000008147229 */ /* 0x000fe4000000080c */
[----:B------:R-:W-:-:S06]  /*0d30*/  DMUL R8, R12, R26 ;  /* 0x0000001a0c087228 */ /* 0x000fcc0000000000 */
[----:B------:R-:W-:Y:S02]  /*0d40*/  DADD R24, R24, R20 ;  /* 0x0000000018187229 */ /* 0x000fe40000000014 */
[----:B------:R-:W-:-:S08]  /*0d50*/  DFMA R20, R12, R26, -R8 ;  /* 0x0000001a0c14722b */ /* 0x000fd00000000808 */
[----:B------:R-:W-:-:S08]  /*0d60*/  DFMA R14, R12, R14, R20 ;  /* 0x0000000e0c0e722b */ /* 0x000fd00000000014 */
[----:B------:R-:W-:-:S08]  /*0d70*/  DFMA R24, R24, R26, R14 ;  /* 0x0000001a1818722b */ /* 0x000fd0000000000e */
[----:B------:R-:W-:-:S08]  /*0d80*/  DADD R14, R8, R24 ;  /* 0x00000000080e7229 */ /* 0x000fd00000000018 */
[--C-:B------:R-:W-:Y:S02]  /*0d90*/  DADD R12, R6, R14.reuse ;  /* 0x00000000060c7229 */ /* 0x100fe4000000000e */
[----:B------:R-:W-:-:S06]  /*0da0*/  DADD R8, R8, -R14 ;  /* 0x0000000008087229 */ /* 0x000fcc000000080e */
[----:B------:R-:W-:Y:S02]  /*0db0*/  DADD R6, R6, -R12 ;  /* 0x0000000006067229 */ /* 0x000fe4000000080c */
[----:B------:R-:W-:-:S06]  /*0dc0*/  DADD R8, R24, R8 ;  /* 0x0000000018087229 */ /* 0x000fcc0000000008 */
[----:B------:R-:W-:-:S08]  /*0dd0*/  DADD R6, R14, R6 ;  /* 0x000000000e067229 */ /* 0x000fd00000000006 */
[----:B------:R-:W-:Y:S01]  /*0de0*/  DADD R6, R8, R6 ;  /* 0x0000000008067229 */ /* 0x000fe20000000006 */
[C---:B------:R-:W-:Y:S02]  /*0df0*/  VIADD R8, R5.reuse, 0xfffffc01 ;  /* 0xfffffc0105087836 */ /* 0x040fe40000000000 */
[----:B------:R-:W-:Y:S02]  /*0e00*/  @P2 VIADD R8, R5, 0xfffffc02 ;  /* 0xfffffc0205082836 */ /* 0x000fe40000000000 */
[----:B------:R-:W-:-:S03]  /*0e10*/  IMAD.MOV.U32 R9, RZ, RZ, 0x43300000 ;  /* 0x43300000ff097424 */ /* 0x000fc600078e00ff */
[----:B------:R-:W-:Y:S01]  /*0e20*/  DADD R14, R10, R6 ;  /* 0x000000000a0e7229 */ /* 0x000fe20000000006 */
[----:B------:R-:W-:-:S06]  /*0e30*/  LOP3.LUT R8, R8, 0x80000000, RZ, 0x3c, !PT ;  /* 0x8000000008087812 */ /* 0x000fcc00078e3cff */
[----:B------:R-:W-:Y:S01]  /*0e40*/  DADD R8, R8, -UR4 ;  /* 0x8000000408087e29 */ /* 0x000fe20008000000 */
[----:B------:R-:W-:Y:S01]  /*0e50*/  UMOV UR4, 0xfefa39ef ;  /* 0xfefa39ef00047882 */ /* 0x000fe20000000000 */
[----:B------:R-:W-:Y:S01]  /*0e60*/  DADD R10, R12, R14 ;  /* 0x000000000c0a7229 */ /* 0x000fe2000000000e */
[----:B------:R-:W-:-:S07]  /*0e70*/  UMOV UR5, 0x3fe62e42 ;  /* 0x3fe62e4200057882 */ /* 0x000fce0000000000 */
[--C-:B------:R-:W-:Y:S02]  /*0e80*/  DFMA R6, R8, UR4, R10.reuse ;  /* 0x0000000408067c2b */ /* 0x100fe4000800000a */
[----:B------:R-:W-:-:S06]  /*0e90*/  DADD R20, R12, -R10 ;  /* 0x000000000c147229 */ /* 0x000fcc000000080a */
[----:B------:R-:W-:Y:S02]  /*0ea0*/  DFMA R12, R8, -UR4, R6 ;  /* 0x80000004080c7c2b */ /* 0x000fe40008000006 */
[----:B------:R-:W-:Y:S01]  /*0eb0*/  DADD R20, R14, R20 ;  /* 0x000000000e147229 */ /* 0x000fe20000000014 */
[----:B------:R-:W-:Y:S02]  /*0ec0*/  IMAD.MOV.U32 R15, RZ, RZ, R3 ;  /* 0x000000ffff0f7224 */ /* 0x000fe400078e0003 */
[----:B------:R-:W-:-:S03]  /*0ed0*/  IMAD.MOV.U32 R14, RZ, RZ, R32 ;  /* 0x000000ffff0e7224 */ /* 0x000fc600078e0020 */
[----:B------:R-:W-:Y:S01]  /*0ee0*/  DADD R12, -R10, R12 ;  /* 0x000000000a0c7229 */ /* 0x000fe2000000010c */
[C---:B------:R-:W-:Y:S01]  /*0ef0*/  IMAD.SHL.U32 R5, R15.reuse, 0x2, RZ ;  /* 0x000000020f057824 */ /* 0x040fe200078e00ff */
[----:B------:R-:W-:-:S04]  /*0f00*/  LOP3.LUT R3, R15, 0xff0fffff, RZ, 0xc0, !PT ;  /* 0xff0fffff0f037812 */ /* 0x000fc800078ec0ff */
[----:B------:R-:W-:Y:S02]  /*0f10*/  ISETP.GT.U32.AND P1, PT, R5, -0x2000001, PT ;  /* 0xfdffffff0500780c */ /* 0x000fe40003f24070 */
[----:B------:R-:W-:Y:S02]  /*0f20*/  DADD R12, R20, -R12 ;  /* 0x00000000140c7229 */ /* 0x000fe4000000080c */
[----:B------:R-:W-:-:S06]  /*0f30*/  SEL R15, R3, R15, P1 ;  /* 0x0000000f030f7207 */ /* 0x000fcc0000800000 */
[----:B------:R-:W-:-:S08]  /*0f40*/  DFMA R8, R8, UR6, R12 ;  /* 0x0000000608087c2b */ /* 0x000fd0000800000c */
[----:B------:R-:W-:-:S08]  /*0f50*/  DADD R10, R6, R8 ;  /* 0x00000000060a7229 */ /* 0x000fd00000000008 */
[----:B------:R-:W-:Y:S02]  /*0f60*/  DADD R6, R6, -R10 ;  /* 0x0000000006067229 */ /* 0x000fe4000000080a */
[----:B------:R-:W-:-:S06]  /*0f70*/  DMUL R20, R10, R14 ;  /* 0x0000000e0a147228 */ /* 0x000fcc0000000000 */
[----:B------:R-:W-:Y:S02]  /*0f80*/  DADD R6, R8, R6 ;  /* 0x0000000008067229 */ /* 0x000fe40000000006 */
[----:B------:R-:W-:-:S08]  /*0f90*/  DFMA R10, R10, R14, -R20 ;  /* 0x0000000e0a0a722b */ /* 0x000fd00000000814 */
[----:B------:R-:W-:Y:S01]  /*0fa0*/  DFMA R14, R6, R14, R10 ;  /* 0x0000000e060e722b */ /* 0x000fe2000000000a */
[----:B------:R-:W-:Y:S02]  /*0fb0*/  IMAD.MOV.U32 R6, RZ, RZ, 0x652b82fe ;  /* 0x652b82feff067424 */ /* 0x000fe400078e00ff */
[----:B------:R-:W-:-:S05]  /*0fc0*/  IMAD.MOV.U32 R7, RZ, RZ, 0x3ff71547 ;  /* 0x3ff71547ff077424 */ /* 0x000fca00078e00ff */
[----:B------:R-:W-:-:S08]  /*0fd0*/  DADD R8, R20, R14 ;  /* 0x0000000014087229 */ /* 0x000fd0000000000e */
[----:B------:R-:W-:Y:S02]  /*0fe0*/  DFMA R6, R8, R6, 6.75539944105574400000e+15 ;  /* 0x433800000806742b */ /* 0x000fe40000000006 */
[----:B------:R-:W-:Y:S01]  /*0ff0*/  FSETP.GEU.AND P1, PT, |R9|, 4.1917929649353027344, PT ;  /* 0x4086232b0900780b */ /* 0x000fe20003f2e200 */
[----:B------:R-:W-:-:S05]  /*1000*/  DADD R20, R20, -R8 ;  /* 0x0000000014147229 */ /* 0x000fca0000000808 */
[----:B------:R-:W-:-:S03]  /*1010*/  DADD R10, R6, -6.75539944105574400000e+15 ;  /* 0xc3380000060a7429 */ /* 0x000fc60000000000 */
[----:B------:R-:W-:-:S05]  /*1020*/  DADD R14, R14, R20 ;  /* 0x000000000e0e7229 */ /* 0x000fca0000000014 */
[----:B------:R-:W-:Y:S01]  /*1030*/  DFMA R12, R10, -UR4, R8 ;  /* 0x800000040a0c7c2b */ /* 0x000fe20008000008 */
[----:B------:R-:W-:Y:S01]  /*1040*/  UMOV UR4, 0x3b39803f ;  /* 0x3b39803f00047882 */ /* 0x000fe20000000000 */
[----:B------:R-:W-:-:S06]  /*1050*/  UMOV UR5, 0x3c7abc9e ;  /* 0x3c7abc9e00057882 */ /* 0x000fcc0000000000 */
[----:B------:R-:W-:Y:S01]  /*1060*/  DFMA R12, R10, -UR4, R12 ;  /* 0x800000040a0c7c2b */ /* 0x000fe2000800000c */
[----:B------:R-:W-:Y:S01]  /*1070*/  UMOV UR4, 0x69ce2bdf ;  /* 0x69ce2bdf00047882 */ /* 0x000fe20000000000 */
[----:B------:R-:W-:Y:S01]  /*1080*/  IMAD.MOV.U32 R10, RZ, RZ, -0x35dec16 ;  /* 0xfca213eaff0a7424 */ /* 0x000fe200078e00ff */
[----:B------:R-:W-:Y:S01]  /*1090*/  UMOV UR5, 0x3e5ade15 ;  /* 0x3e5ade1500057882 */ /* 0x000fe20000000000 */
[----:B------:R-:W-:-:S06]  /*10a0*/  IMAD.MOV.U32 R11, RZ, RZ, 0x3e928af3 ;  /* 0x3e928af3ff0b7424 */ /* 0x000fcc00078e00ff */
[----:B------:R-:W-:Y:S01]  /*10b0*/  DFMA R10, R12, UR4, R10 ;  /* 0x000000040c0a7c2b */ /* 0x000fe2000800000a */
[----:B------:R-:W-:Y:S01]  /*10c0*/  UMOV UR4, 0x62401315 ;  /* 0x6240131500047882 */ /* 0x000fe20000000000 */
[----:B------:R-:W-:-:S06]  /*10d0*/  UMOV UR5, 0x3ec71dee ;  /* 0x3ec71dee00057882 */ /* 0x000fcc0000000000 */
[----:B------:R-:W-:Y:S01]  /*10e0*/  DFMA R10, R12, R10, UR4 ;  /* 0x000000040c0a7e2b */ /* 0x000fe2000800000a */
        /* <DEDUP_REMOVED lines=20> */
[----:B------:R-:W-:-:S08]  /*1230*/  DFMA R10, R12, R10, UR4 ;  /* 0x000000040c0a7e2b */ /* 0x000fd0000800000a */
[----:B------:R-:W-:-:S08]  /*1240*/  DFMA R10, R12, R10, 1 ;  /* 0x3ff000000c0a742b */ /* 0x000fd0000000000a */
[----:B------:R-:W-:-:S10]  /*1250*/  DFMA R10, R12, R10, 1 ;  /* 0x3ff000000c0a742b */ /* 0x000fd4000000000a */
[----:B------:R-:W-:Y:S02]  /*1260*/  IMAD R13, R6, 0x100000, R11 ;  /* 0x00100000060d7824 */ /* 0x000fe400078e020b */
[----:B------:R-:W-:Y:S01]  /*1270*/  IMAD.MOV.U32 R12, RZ, RZ, R10 ;  /* 0x000000ffff0c7224 */ /* 0x000fe200078e000a */
[----:B------:R-:W-:Y:S06]  /*1280*/  @!P1 BRA `(.L_x_11) ;  /* 0x0000000000309947 */ /* 0x000fec0003800000 */
[----:B------:R-:W-:Y:S01]  /*1290*/  FSETP.GEU.AND P2, PT, |R9|, 4.2275390625, PT ;  /* 0x408748000900780b */ /* 0x000fe20003f4e200 */
[C---:B------:R-:W-:Y:S02]  /*12a0*/  DADD R12, R8.reuse, +INF ;  /* 0x7ff00000080c7429 */ /* 0x040fe40000000000 */
[----:B------:R-:W-:-:S08]  /*12b0*/  DSETP.GEU.AND P1, PT, R8, RZ, PT ;  /* 0x000000ff0800722a */ /* 0x000fd00003f2e000 */
[----:B------:R-:W-:Y:S02]  /*12c0*/  FSEL R12, R12, RZ, P1 ;  /* 0x000000ff0c0c7208 */ /* 0x000fe40000800000 */
[----:B------:R-:W-:Y:S02]  /*12d0*/  @!P2 LEA.HI R3, R6, R6, RZ, 0x1 ;  /* 0x000000060603a211 */ /* 0x000fe400078f08ff */
[----:B------:R-:W-:Y:S02]  /*12e0*/  FSEL R13, R13, RZ, P1 ;  /* 0x000000ff0d0d7208 */ /* 0x000fe40000800000 */
[----:B------:R-:W-:-:S05]  /*12f0*/  @!P2 SHF.R.S32.HI R3, RZ, 0x1, R3 ;  /* 0x00000001ff03a819 */ /* 0x000fca0000011403 */
[----:B------:R-:W-:Y:S02]  /*1300*/  @!P2 IMAD.IADD R6, R6, 0x1, -R3 ;  /* 0x000000010606a824 */ /* 0x000fe400078e0a03 */
[----:B------:R-:W-:-:S03]  /*1310*/  @!P2 IMAD R11, R3, 0x100000, R11 ;  /* 0x00100000030ba824 */ /* 0x000fc600078e020b */
[----:B------:R-:W-:Y:S01]  /*1320*/  @!P2 LEA R7, R6, 0x3ff00000, 0x14 ;  /* 0x3ff000000607a811 */ /* 0x000fe200078ea0ff */
[----:B------:R-:W-:-:S06]  /*1330*/  @!P2 IMAD.MOV.U32 R6, RZ, RZ, RZ ;  /* 0x000000ffff06a224 */ /* 0x000fcc00078e00ff */
[----:B------:R-:W-:-:S11]  /*1340*/  @!P2 DMUL R12, R10, R6 ;  /* 0x000000060a0ca228 */ /* 0x000fd60000000000 */
.L_x_11:
[----:B------:R-:W-:Y:S01]  /*1350*/  DFMA R14, R14, R12, R12 ;  /* 0x0000000c0e0e722b */ /* 0x000fe2000000000c */
[----:B------:R-:W-:Y:S01]  /*1360*/  IMAD.MOV.U32 R5, RZ, RZ, 0x0 ;  /* 0x00000000ff057424 */ /* 0x000fe200078e00ff */
[----:B------:R-:W-:-:S08]  /*1370*/  DSETP.NEU.AND P1, PT, |R12|, +INF , PT ;  /* 0x7ff000000c00742a */ /* 0x000fd00003f2d200 */
[----:B------:R-:W-:Y:S02]  /*1380*/  FSEL R6, R12, R14, !P1 ;  /* 0x0000000e0c067208 */ /* 0x000fe40004800000 */
[----:B------:R-:W-:Y:S01]  /*1390*/  FSEL R7, R13, R15, !P1 ;  /* 0x0000000f0d077208 */ /* 0x000fe20004800000 */
[----:B------:R-:W-:Y:S06]  /*13a0*/  RET.REL.NODEC R4 `(_Z16calculateFitnessPiPdS0_) ;  /* 0xffffffec04147950 */ /* 0x000fec0003c3ffff */
.L_x_12:
[----:B------:R-:W-:-:S00]  /*13b0*/  BRA `(.L_x_12) ;  /* 0xfffffffc00fc7947 */ /* 0x000fc0000383ffff */
[----:B------:R-:W-:-:S00]  /*13c0*/  NOP ;  /* 0x0000000000007918 */ /* 0x000fc00000000000 */
        /* <DEDUP_REMOVED lines=11> */
.L_x_13:


//--------------------- .nv.global.init           --------------------------
	.section	.nv.global.init,"aw",@progbits
.nv.global.init:
	.type		$str,@object
	.size		$str,($str$1 - $str)
$str:
        /*0000*/ 	.byte	0x25, 0x64, 0x00
	.type		$str$1,@object
	.size		$str$1,(.L_1 - $str$1)
$str$1:
        /*0003*/ 	.byte	0x0a, 0x25, 0x64, 0x0a, 0x00
.L_1:


//--------------------- .nv.shared.reserved.0     --------------------------
	.section	.nv.shared.reserved.0,"aw",@nobits
	.weak		__nv_reservedSMEM_offset_0_alias
	.size		__nv_reservedSMEM_offset_0_alias, 0, 64
	.other		__nv_reservedSMEM_offset_0_alias,@"STO_CUDA_RESERVED_SHARED STV_DEFAULT"
__nv_reservedSMEM_offset_0_alias:
	.zero		0
	.zero		64


//--------------------- .nv.constant0._Z16calculateFitnessPiPdS0_ --------------------------
	.section	.nv.constant0._Z16calculateFitnessPiPdS0_,"a",@progbits
	.sectionflags	@""
	.align	4
.nv.constant0._Z16calculateFitnessPiPdS0_:
	.zero		920


//--------------------- SYMBOLS --------------------------

	.type		.nv.reservedSmem.offset0,@object
	.size		.nv.reservedSmem.offset0,0x4
	.type		vprintf,@function
